//
// Generated by NVIDIA NVVM Compiler
//
// Compiler Build ID: CL-36424714
// Cuda compilation tools, release 13.0, V13.0.88
// Based on NVVM 20.0.0
//

.version 9.0
.target sm_100
.address_size 64

	// .globl	_Z6squarePyS_

.visible .entry _Z6squarePyS_(
	.param .u64 .ptr .align 1 _Z6squarePyS__param_0,
	.param .u64 .ptr .align 1 _Z6squarePyS__param_1
)
{
	.reg .pred 	%p<14>;
	.reg .b32 	%r<6>;
	.reg .b64 	%rd<51>;

	ld.param.u64 	%rd22, [_Z6squarePyS__param_0];
	ld.param.u64 	%rd21, [_Z6squarePyS__param_1];
	cvta.to.global.u64 	%rd1, %rd22;
	mov.u32 	%r1, %ctaid.x;
	mov.u32 	%r2, %tid.x;
	cvt.u64.u32 	%rd23, %r2;
	ld.global.u64 	%rd2, [%rd1];
	mul.wide.u32 	%rd24, %r1, 1024;
	or.b64  	%rd3, %rd24, %rd23;
	add.s64 	%rd45, %rd3, 1;
	add.s64 	%rd5, %rd2, 1;
	shl.b64 	%rd25, %rd2, 1;
	setp.ge.u64 	%p1, %rd45, %rd25;
	@%p1 bra 	$L__BB0_13;
	cvta.to.global.u64 	%rd27, %rd21;
	shl.b64 	%rd28, %rd3, 3;
	add.s64 	%rd6, %rd27, %rd28;
	mov.b64 	%rd29, 0;
	st.global.u64 	[%rd6+8], %rd29;
	setp.lt.u64 	%p2, %rd45, %rd5;
	mov.b64 	%rd48, 1;
	@%p2 bra 	$L__BB0_6;
	or.b64  	%rd30, %rd45, %rd2;
	and.b64  	%rd31, %rd30, -4294967296;
	setp.ne.s64 	%p3, %rd31, 0;
	@%p3 bra 	$L__BB0_4;
	cvt.u32.u64 	%r3, %rd2;
	cvt.u32.u64 	%r4, %rd45;
	rem.u32 	%r5, %r4, %r3;
	cvt.u64.u32 	%rd44, %r5;
	bra.uni 	$L__BB0_5;
$L__BB0_4:
	rem.u64 	%rd44, %rd45, %rd2;
$L__BB0_5:
	add.s64 	%rd48, %rd44, 1;
	mov.u64 	%rd45, %rd2;
$L__BB0_6:
	setp.eq.s64 	%p4, %rd48, %rd5;
	setp.lt.u64 	%p5, %rd45, %rd48;
	or.pred  	%p6, %p4, %p5;
	@%p6 bra 	$L__BB0_13;
	mov.b64 	%rd50, 0;
$L__BB0_8:
	mov.u64 	%rd14, %rd48;
	setp.le.u64 	%p7, %rd45, %rd14;
	@%p7 bra 	$L__BB0_10;
	shl.b64 	%rd36, %rd45, 3;
	add.s64 	%rd37, %rd1, %rd36;
	ld.global.u64 	%rd38, [%rd37];
	shl.b64 	%rd39, %rd14, 3;
	add.s64 	%rd40, %rd1, %rd39;
	ld.global.u64 	%rd41, [%rd40];
	mul.lo.s64 	%rd42, %rd38, %rd41;
	shl.b64 	%rd43, %rd42, 1;
	add.s64 	%rd50, %rd50, %rd43;
	st.global.u64 	[%rd6+8], %rd50;
	bra.uni 	$L__BB0_12;
$L__BB0_10:
	setp.ne.s64 	%p8, %rd45, %rd14;
	@%p8 bra 	$L__BB0_12;
	shl.b64 	%rd33, %rd14, 3;
	add.s64 	%rd34, %rd1, %rd33;
	ld.global.u64 	%rd35, [%rd34];
	mad.lo.s64 	%rd50, %rd35, %rd35, %rd50;
	st.global.u64 	[%rd6+8], %rd50;
$L__BB0_12:
	add.s64 	%rd45, %rd45, -1;
	add.s64 	%rd48, %rd14, 1;
	setp.ne.s64 	%p9, %rd45, 0;
	setp.ne.s64 	%p10, %rd14, %rd2;
	setp.ge.u64 	%p11, %rd45, %rd48;
	and.pred  	%p12, %p10, %p9;
	and.pred  	%p13, %p12, %p11;
	@%p13 bra 	$L__BB0_8;
$L__BB0_13:
	ret;

}


// ===== COMPILED SASS (sm_100) =====

	.target	sm_100

	.elftype	@"ET_EXEC"


//--------------------- .note.nv.tkinfo           --------------------------
	.section	.note.nv.tkinfo,"",@"SHT_NOTE"
	.sectionflags	@"SHF_NOTE_NV_TKINFO"
	.tkinfo
        /*0018*/ 	.word	0x00000002
        /*0030*/ 	.string	""
        /*0030*/ 	.string	"ptxas"
        /*0030*/ 	.string	"Cuda compilation tools, release 13.0, V13.0.88"
        /*0030*/ 	.string	"Build cuda_13.0.r13.0/compiler.36424714_0"
        /*0030*/ 	.string	"-arch sm_100 -m 64 "



//--------------------- .note.nv.cuinfo           --------------------------
	.section	.note.nv.cuinfo,"",@"SHT_NOTE"
	.sectionflags	@"SHF_NOTE_NV_CUINFO"
        /*0018*/ 	.short	0x0002
        /*001a*/ 	.short	0x0064
        /*001c*/ 	.short	0x0082
	.zero		2


//--------------------- .nv.info                  --------------------------
	.section	.nv.info,"",@"SHT_CUDA_INFO"
	.align	4


	//----- nvinfo : EIATTR_REGCOUNT
	.align		4
        /*0000*/ 	.byte	0x04, 0x2f
        /*0002*/ 	.short	(.L_1 - .L_0)
	.align		4
.L_0:
        /*0004*/ 	.word	index@(_Z6squarePyS_)
        /*0008*/ 	.word	0x00000016


	//----- nvinfo : EIATTR_FRAME_SIZE
	.align		4
.L_1:
        /*000c*/ 	.byte	0x04, 0x11
        /*000e*/ 	.short	(.L_3 - .L_2)
	.align		4
.L_2:
        /*0010*/ 	.word	index@($__internal_0_$__cuda_sm20_rem_u64)
        /*0014*/ 	.word	0x00000000


	//----- nvinfo : EIATTR_FRAME_SIZE
	.align		4
.L_3:
        /*0018*/ 	.byte	0x04, 0x11
        /*001a*/ 	.short	(.L_5 - .L_4)
	.align		4
.L_4:
        /*001c*/ 	.word	index@(_Z6squarePyS_)
        /*0020*/ 	.word	0x00000000


	//----- nvinfo : EIATTR_MIN_STACK_SIZE
	.align		4
.L_5:
        /*0024*/ 	.byte	0x04, 0x12
        /*0026*/ 	.short	(.L_7 - .L_6)
	.align		4
.L_6:
        /*0028*/ 	.word	index@(_Z6squarePyS_)
        /*002c*/ 	.word	0x00000000
.L_7:


//--------------------- .nv.compat                --------------------------
	.section	.nv.compat,"",@"SHT_CUDA_COMPAT_INFO"
	.align	4
        /*0000*/ 	.byte	0x02, 0x09, 0x00, 0x00, 0x02, 0x02, 0x01, 0x00, 0x02, 0x05, 0x05, 0x00, 0x03, 0x07, 0x01, 0x01
        /*0010*/ 	.byte	0x02, 0x03, 0x00, 0x00, 0x02, 0x06, 0x01, 0x00, 0x04, 0x0b, 0x08, 0x00, 0x09, 0x00, 0x00, 0x00
        /*0020*/ 	.byte	0x00, 0x00, 0x00, 0x00


//--------------------- .nv.info._Z6squarePyS_    --------------------------
	.section	.nv.info._Z6squarePyS_,"",@"SHT_CUDA_INFO"
	.sectionflags	@""
	.align	4


	//----- nvinfo : EIATTR_CUDA_API_VERSION
	.align		4
        /*0000*/ 	.byte	0x04, 0x37
        /*0002*/ 	.short	(.L_9 - .L_8)
.L_8:
        /*0004*/ 	.word	0x00000082


	//----- nvinfo : EIATTR_KPARAM_INFO
	.align		4
.L_9:
        /*0008*/ 	.byte	0x04, 0x17
        /*000a*/ 	.short	(.L_11 - .L_10)
.L_10:
        /*000c*/ 	.word	0x00000000
        /*0010*/ 	.short	0x0001
        /*0012*/ 	.short	0x0008
        /*0014*/ 	.byte	0x00, 0xf5, 0x21, 0x00


	//----- nvinfo : EIATTR_KPARAM_INFO
	.align		4
.L_11:
        /*0018*/ 	.byte	0x04, 0x17
        /*001a*/ 	.short	(.L_13 - .L_12)
.L_12:
        /*001c*/ 	.word	0x00000000
        /*0020*/ 	.short	0x0000
        /*0022*/ 	.short	0x0000
        /*0024*/ 	.byte	0x00, 0xf5, 0x21, 0x00


	//----- nvinfo : EIATTR_SPARSE_MMA_MASK
	.align		4
.L_13:
        /*0028*/ 	.byte	0x03, 0x50
        /*002a*/ 	.short	0x0000


	//----- nvinfo : EIATTR_MAXREG_COUNT
	.align		4
        /*002c*/ 	.byte	0x03, 0x1b
        /*002e*/ 	.short	0x00ff


	//----- nvinfo : EIATTR_MERCURY_ISA_VERSION
	.align		4
        /*0030*/ 	.byte	0x03, 0x5f
        /*0032*/ 	.short	0x0101


	//----- nvinfo : EIATTR_VRC_CTA_INIT_COUNT
	.align		4
        /*0034*/ 	.byte	0x02, 0x4a
	.zero		1
	.zero		1


	//----- nvinfo : EIATTR_EXIT_INSTR_OFFSETS
	.align		4
        /*0038*/ 	.byte	0x04, 0x1c
        /*003a*/ 	.short	(.L_15 - .L_14)


	//   ....[0]....
.L_14:
        /*003c*/ 	.word	0x000000e0


	//   ....[1]....
        /*0040*/ 	.word	0x00000410


	//   ....[2]....
        /*0044*/ 	.word	0x00000770


	//----- nvinfo : EIATTR_CRS_STACK_SIZE
	.align		4
.L_15:
        /*0048*/ 	.byte	0x04, 0x1e
        /*004a*/ 	.short	(.L_17 - .L_16)
.L_16:
        /*004c*/ 	.word	0x00000000


	//----- nvinfo : EIATTR_CBANK_PARAM_SIZE
	.align		4
.L_17:
        /*0050*/ 	.byte	0x03, 0x19
        /*0052*/ 	.short	0x0010


	//----- nvinfo : EIATTR_PARAM_CBANK
	.align		4
        /*0054*/ 	.byte	0x04, 0x0a
        /*0056*/ 	.short	(.L_19 - .L_18)
	.align		4
.L_18:
        /*0058*/ 	.word	index@(.nv.constant0._Z6squarePyS_)
        /*005c*/ 	.short	0x0380
        /*005e*/ 	.short	0x0010


	//----- nvinfo : EIATTR_SW_WAR
	.align		4
.L_19:
        /*0060*/ 	.byte	0x04, 0x36
        /*0062*/ 	.short	(.L_21 - .L_20)
.L_20:
        /*0064*/ 	.word	0x00000008
.L_21:


//--------------------- .nv.callgraph             --------------------------
	.section	.nv.callgraph,"",@"SHT_CUDA_CALLGRAPH"
	.align	4
	.sectionentsize	8
	.align		4
        /*0000*/ 	.word	0x00000000
	.align		4
        /*0004*/ 	.word	0xffffffff
	.align		4
        /*0008*/ 	.word	0x00000000
	.align		4
        /*000c*/ 	.word	0xfffffffe
	.align		4
        /*0010*/ 	.word	0x00000000
	.align		4
        /*0014*/ 	.word	0xfffffffd
	.align		4
        /*0018*/ 	.word	0x00000000
	.align		4
        /*001c*/ 	.word	0xfffffffc


//--------------------- .text._Z6squarePyS_       --------------------------
	.section	.text._Z6squarePyS_,"ax",@progbits
	.align	128
        .global         _Z6squarePyS_
        .type           _Z6squarePyS_,@function
        .size           _Z6squarePyS_,(.L_x_10 - _Z6squarePyS_)
        .other          _Z6squarePyS_,@"STO_CUDA_ENTRY STV_DEFAULT"
_Z6squarePyS_:
.text._Z6squarePyS_:
[----:B------:R-:W-:Y:S08]  /*0000*/  LDC R1, c[0x0][0x37c] ;  /* 0x0000df00ff017b82 */ /* 0x000ff00000000800 */
[----:B------:R-:W0:Y:S01]  /*0010*/  LDC.64 R2, c[0x0][0x380] ;  /* 0x0000e000ff027b82 */ /* 0x000e220000000a00 */
[----:B------:R-:W0:Y:S02]  /*0020*/  LDCU.64 UR4, c[0x0][0x358] ;  /* 0x00006b00ff0477ac */ /* 0x000e240008000a00 */
[----:B0-----:R-:W2:Y:S01]  /*0030*/  LDG.E.64 R2, desc[UR4][R2.64] ;  /* 0x0000000402027981 */ /* 0x001ea2000c1e1b00 */
[----:B------:R-:W0:Y:S01]  /*0040*/  S2R R4, SR_CTAID.X ;  /* 0x0000000000047919 */ /* 0x000e220000002500 */
[----:B------:R-:W1:Y:S01]  /*0050*/  S2R R7, SR_TID.X ;  /* 0x0000000000077919 */ /* 0x000e620000002100 */
[----:B0-----:R-:W-:-:S03]  /*0060*/  IMAD.WIDE.U32 R4, R4, 0x400, RZ ;  /* 0x0000040004047825 */ /* 0x001fc600078e00ff */
[----:B-1----:R-:W-:-:S04]  /*0070*/  LOP3.LUT R9, R4, R7, RZ, 0xfc, !PT ;  /* 0x0000000704097212 */ /* 0x002fc800078efcff */
[----:B------:R-:W-:Y:S01]  /*0080*/  IADD3 R7, P1, PT, R9, 0x1, RZ ;  /* 0x0000000109077810 */ /* 0x000fe20007f3e0ff */
[C---:B--2---:R-:W-:Y:S01]  /*0090*/  IMAD.SHL.U32 R0, R2.reuse, 0x2, RZ ;  /* 0x0000000202007824 */ /* 0x044fe200078e00ff */
[----:B------:R-:W-:-:S04]  /*00a0*/  SHF.L.U64.HI R6, R2, 0x1, R3 ;  /* 0x0000000102067819 */ /* 0x000fc80000010203 */
[----:B------:R-:W-:Y:S01]  /*00b0*/  ISETP.GE.U32.AND P0, PT, R7, R0, PT ;  /* 0x000000000700720c */ /* 0x000fe20003f06070 */
[----:B------:R-:W-:-:S05]  /*00c0*/  IMAD.X R0, RZ, RZ, R5, P1 ;  /* 0x000000ffff007224 */ /* 0x000fca00008e0605 */
[----:B------:R-:W-:-:S13]  /*00d0*/  ISETP.GE.U32.AND.EX P0, PT, R0, R6, PT, P0 ;  /* 0x000000060000720c */ /* 0x000fda0003f06100 */
[----:B------:R-:W-:Y:S05]  /*00e0*/  @P0 EXIT ;  /* 0x000000000000094d */ /* 0x000fea0003800000 */
[----:B------:R-:W0:Y:S01]  /*00f0*/  LDCU.64 UR6, c[0x0][0x388] ;  /* 0x00007100ff0677ac */ /* 0x000e220008000a00 */
[----:B------:R-:W-:Y:S01]  /*0100*/  BSSY.RECONVERGENT B0, `(.L_x_0) ;  /* 0x000002c000007945 */ /* 0x000fe20003800200 */
[----:B------:R-:W-:Y:S02]  /*0110*/  IMAD.MOV.U32 R8, RZ, RZ, 0x1 ;  /* 0x00000001ff087424 */ /* 0x000fe400078e00ff */
[----:B------:R-:W-:Y:S01]  /*0120*/  IMAD.MOV.U32 R11, RZ, RZ, RZ ;  /* 0x000000ffff0b7224 */ /* 0x000fe200078e00ff */
[----:B0-----:R-:W-:-:S04]  /*0130*/  LEA R4, P0, R9, UR6, 0x3 ;  /* 0x0000000609047c11 */ /* 0x001fc8000f8018ff */
[----:B------:R-:W-:Y:S02]  /*0140*/  LEA.HI.X R5, R9, UR7, R5, 0x3, P0 ;  /* 0x0000000709057c11 */ /* 0x000fe400080f1c05 */
[----:B------:R-:W-:-:S03]  /*0150*/  IADD3 R6, P0, PT, R2, 0x1, RZ ;  /* 0x0000000102067810 */ /* 0x000fc60007f1e0ff */
[----:B------:R0:W-:Y:S02]  /*0160*/  STG.E.64 desc[UR4][R4.64+0x8], RZ ;  /* 0x000008ff04007986 */ /* 0x0001e4000c101b04 */
[----:B------:R-:W-:Y:S01]  /*0170*/  IMAD.X R9, RZ, RZ, R3, P0 ;  /* 0x000000ffff097224 */ /* 0x000fe200000e0603 */
[----:B------:R-:W-:-:S04]  /*0180*/  ISETP.GE.U32.AND P0, PT, R7, R6, PT ;  /* 0x000000060700720c */ /* 0x000fc80003f06070 */
[----:B------:R-:W-:-:S13]  /*0190*/  ISETP.GE.U32.AND.EX P0, PT, R0, R9, PT, P0 ;  /* 0x000000090000720c */ /* 0x000fda0003f06100 */
[----:B0-----:R-:W-:Y:S05]  /*01a0*/  @!P0 BRA `(.L_x_1) ;  /* 0x0000000000848947 */ /* 0x001fea0003800000 */
[----:B------:R-:W-:Y:S01]  /*01b0*/  LOP3.LUT R8, R0, R3, RZ, 0xfc, !PT ;  /* 0x0000000300087212 */ /* 0x000fe200078efcff */
[----:B------:R-:W-:Y:S03]  /*01c0*/  BSSY.RECONVERGENT B1, `(.L_x_2) ;  /* 0x000001b000017945 */ /* 0x000fe60003800200 */
[----:B------:R-:W-:-:S13]  /*01d0*/  ISETP.NE.U32.AND P0, PT, R8, RZ, PT ;  /* 0x000000ff0800720c */ /* 0x000fda0003f05070 */
[----:B------:R-:W-:Y:S05]  /*01e0*/  @P0 BRA `(.L_x_3) ;  /* 0x0000000000500947 */ /* 0x000fea0003800000 */
[----:B------:R-:W0:Y:S01]  /*01f0*/  I2F.U32.RP R0, R2 ;  /* 0x0000000200007306 */ /* 0x000e220000209000 */
[----:B------:R-:W-:Y:S01]  /*0200*/  IMAD.MOV R13, RZ, RZ, -R2 ;  /* 0x000000ffff0d7224 */ /* 0x000fe200078e0a02 */
[----:B------:R-:W-:-:S06]  /*0210*/  ISETP.NE.U32.AND P1, PT, R2, RZ, PT ;  /* 0x000000ff0200720c */ /* 0x000fcc0003f25070 */
[----:B0-----:R-:W0:Y:S02]  /*0220*/  MUFU.RCP R0, R0 ;  /* 0x0000000000007308 */ /* 0x001e240000001000 */
[----:B0-----:R-:W-:-:S06]  /*0230*/  IADD3 R10, PT, PT, R0, 0xffffffe, RZ ;  /* 0x0ffffffe000a7810 */ /* 0x001fcc0007ffe0ff */
[----:B------:R0:W1:Y:S02]  /*0240*/  F2I.FTZ.U32.TRUNC.NTZ R11, R10 ;  /* 0x0000000a000b7305 */ /* 0x000064000021f000 */
[----:B0-----:R-:W-:Y:S02]  /*0250*/  IMAD.MOV.U32 R10, RZ, RZ, RZ ;  /* 0x000000ffff0a7224 */ /* 0x001fe400078e00ff */
[----:B-1----:R-:W-:-:S04]  /*0260*/  IMAD R13, R13, R11, RZ ;  /* 0x0000000b0d0d7224 */ /* 0x002fc800078e02ff */
[----:B------:R-:W-:-:S04]  /*0270*/  IMAD.HI.U32 R8, R11, R13, R10 ;  /* 0x0000000d0b087227 */ /* 0x000fc800078e000a */
[----:B------:R-:W-:Y:S02]  /*0280*/  IMAD.MOV.U32 R11, RZ, RZ, RZ ;  /* 0x000000ffff0b7224 */ /* 0x000fe400078e00ff */
[----:B------:R-:W-:-:S04]  /*0290*/  IMAD.HI.U32 R8, R8, R7, RZ ;  /* 0x0000000708087227 */ /* 0x000fc800078e00ff */
[----:B------:R-:W-:-:S04]  /*02a0*/  IMAD.MOV R8, RZ, RZ, -R8 ;  /* 0x000000ffff087224 */ /* 0x000fc800078e0a08 */
[----:B------:R-:W-:-:S05]  /*02b0*/  IMAD R7, R2, R8, R7 ;  /* 0x0000000802077224 */ /* 0x000fca00078e0207 */
[----:B------:R-:W-:-:S13]  /*02c0*/  ISETP.GE.U32.AND P0, PT, R7, R2, PT ;  /* 0x000000020700720c */ /* 0x000fda0003f06070 */
[----:B------:R-:W-:-:S05]  /*02d0*/  @P0 IMAD.IADD R7, R7, 0x1, -R2 ;  /* 0x0000000107070824 */ /* 0x000fca00078e0a02 */
[----:B------:R-:W-:-:S13]  /*02e0*/  ISETP.GE.U32.AND P0, PT, R7, R2, PT ;  /* 0x000000020700720c */ /* 0x000fda0003f06070 */
[----:B------:R-:W-:Y:S02]  /*02f0*/  @P0 IADD3 R7, PT, PT, -R2, R7, RZ ;  /* 0x0000000702070210 */ /* 0x000fe40007ffe1ff */
[----:B------:R-:W-:-:S05]  /*0300*/  @!P1 LOP3.LUT R7, RZ, R2, RZ, 0x33, !PT ;  /* 0x00000002ff079212 */ /* 0x000fca00078e33ff */
[----:B------:R-:W-:Y:S01]  /*0310*/  IMAD.MOV.U32 R10, RZ, RZ, R7 ;  /* 0x000000ffff0a7224 */ /* 0x000fe200078e0007 */
[----:B------:R-:W-:Y:S06]  /*0320*/  BRA `(.L_x_4) ;  /* 0x0000000000107947 */ /* 0x000fec0003800000 */
.L_x_3:
[----:B------:R-:W-:-:S07]  /*0330*/  MOV R8, 0x350 ;  /* 0x0000035000087802 */ /* 0x000fce0000000f00 */
[----:B------:R-:W-:Y:S05]  /*0340*/  CALL.REL.NOINC `($__internal_0_$__cuda_sm20_rem_u64) ;  /* 0x00000004000c7944 */ /* 0x000fea0003c00000 */
[----:B------:R-:W-:Y:S02]  /*0350*/  IMAD.MOV.U32 R10, RZ, RZ, R0 ;  /* 0x000000ffff0a7224 */ /* 0x000fe400078e0000 */
[----:B------:R-:W-:-:S07]  /*0360*/  IMAD.MOV.U32 R11, RZ, RZ, R7 ;  /* 0x000000ffff0b7224 */ /* 0x000fce00078e0007 */
.L_x_4:
[----:B------:R-:W-:Y:S05]  /*0370*/  BSYNC.RECONVERGENT B1 ;  /* 0x0000000000017941 */ /* 0x000fea0003800200 */
.L_x_2:
[----:B------:R-:W-:Y:S01]  /*0380*/  IADD3 R8, P0, PT, R10, 0x1, RZ ;  /* 0x000000010a087810 */ /* 0x000fe20007f1e0ff */
[----:B------:R-:W-:Y:S01]  /*0390*/  IMAD.MOV.U32 R0, RZ, RZ, R3 ;  /* 0x000000ffff007224 */ /* 0x000fe200078e0003 */
[----:B------:R-:W-:-:S03]  /*03a0*/  MOV R7, R2 ;  /* 0x0000000200077202 */ /* 0x000fc60000000f00 */
[----:B------:R-:W-:-:S08]  /*03b0*/  IMAD.X R11, RZ, RZ, R11, P0 ;  /* 0x000000ffff0b7224 */ /* 0x000fd000000e060b */
.L_x_1:
[----:B------:R-:W-:Y:S05]  /*03c0*/  BSYNC.RECONVERGENT B0 ;  /* 0x0000000000007941 */ /* 0x000fea0003800200 */
.L_x_0:
[----:B------:R-:W-:Y:S02]  /*03d0*/  ISETP.GE.U32.AND P0, PT, R7, R8, PT ;  /* 0x000000080700720c */ /* 0x000fe40003f06070 */
[----:B------:R-:W-:Y:S02]  /*03e0*/  ISETP.EQ.U32.AND P1, PT, R8, R6, PT ;  /* 0x000000060800720c */ /* 0x000fe40003f22070 */
[----:B------:R-:W-:-:S04]  /*03f0*/  ISETP.GE.U32.AND.EX P0, PT, R0, R11, PT, P0 ;  /* 0x0000000b0000720c */ /* 0x000fc80003f06100 */
[----:B------:R-:W-:-:S13]  /*0400*/  ISETP.EQ.OR.EX P0, PT, R11, R9, !P0, P1 ;  /* 0x000000090b00720c */ /* 0x000fda0004702710 */
[----:B------:R-:W-:Y:S05]  /*0410*/  @P0 EXIT ;  /* 0x000000000000094d */ /* 0x000fea0003800000 */
[----:B------:R-:W-:Y:S01]  /*0420*/  IMAD.MOV.U32 R6, RZ, RZ, RZ ;  /* 0x000000ffff067224 */ /* 0x000fe200078e00ff */
[----:B------:R-:W0:Y:S01]  /*0430*/  LDCU.64 UR6, c[0x0][0x380] ;  /* 0x00007000ff0677ac */ /* 0x000e220008000a00 */
[----:B------:R-:W-:-:S07]  /*0440*/  IMAD.MOV.U32 R9, RZ, RZ, RZ ;  /* 0x000000ffff097224 */ /* 0x000fce00078e00ff */
.L_x_8:
[----:B------:R-:W-:Y:S01]  /*0450*/  ISETP.GT.U32.AND P0, PT, R7, R8, PT ;  /* 0x000000080700720c */ /* 0x000fe20003f04070 */
[----:B------:R-:W-:Y:S03]  /*0460*/  BSSY.RECONVERGENT B0, `(.L_x_5) ;  /* 0x0000023000007945 */ /* 0x000fe60003800200 */
[----:B------:R-:W-:-:S13]  /*0470*/  ISETP.GT.U32.AND.EX P0, PT, R0, R11, PT, P0 ;  /* 0x0000000b0000720c */ /* 0x000fda0003f04100 */
[----:B------:R-:W-:Y:S05]  /*0480*/  @!P0 BRA `(.L_x_6) ;  /* 0x0000000000408947 */ /* 0x000fea0003800000 */
[C---:B0-----:R-:W-:Y:S02]  /*0490*/  LEA R12, P0, R7.reuse, UR6, 0x3 ;  /* 0x00000006070c7c11 */ /* 0x041fe4000f8018ff */
[C---:B------:R-:W-:Y:S02]  /*04a0*/  LEA R14, P1, R8.reuse, UR6, 0x3 ;  /* 0x00000006080e7c11 */ /* 0x040fe4000f8218ff */
[----:B------:R-:W-:Y:S02]  /*04b0*/  LEA.HI.X R13, R7, UR7, R0, 0x3, P0 ;  /* 0x00000007070d7c11 */ /* 0x000fe400080f1c00 */
[----:B------:R-:W-:-:S04]  /*04c0*/  LEA.HI.X R15, R8, UR7, R11, 0x3, P1 ;  /* 0x00000007080f7c11 */ /* 0x000fc800088f1c0b */
[----:B------:R-:W2:Y:S04]  /*04d0*/  LDG.E.64 R12, desc[UR4][R12.64] ;  /* 0x000000040c0c7981 */ /* 0x000ea8000c1e1b00 */
[----:B------:R-:W2:Y:S02]  /*04e0*/  LDG.E.64 R14, desc[UR4][R14.64] ;  /* 0x000000040e0e7981 */ /* 0x000ea4000c1e1b00 */
[-C--:B--2---:R-:W-:Y:S02]  /*04f0*/  IMAD R19, R13, R14.reuse, RZ ;  /* 0x0000000e0d137224 */ /* 0x084fe400078e02ff */
[----:B------:R-:W-:-:S04]  /*0500*/  IMAD.WIDE.U32 R16, R12, R14, RZ ;  /* 0x0000000e0c107225 */ /* 0x000fc800078e00ff */
[----:B------:R-:W-:Y:S01]  /*0510*/  IMAD R19, R12, R15, R19 ;  /* 0x0000000f0c137224 */ /* 0x000fe200078e0213 */
[----:B------:R-:W-:-:S04]  /*0520*/  LEA R6, P0, R16, R6, 0x1 ;  /* 0x0000000610067211 */ /* 0x000fc800078008ff */
[----:B------:R-:W-:Y:S01]  /*0530*/  IADD3 R10, PT, PT, R17, R19, RZ ;  /* 0x00000013110a7210 */ /* 0x000fe20007ffe0ff */
[----:B------:R-:W-:-:S03]  /*0540*/  IMAD.MOV.U32 R12, RZ, RZ, R6 ;  /* 0x000000ffff0c7224 */ /* 0x000fc600078e0006 */
[----:B------:R-:W-:-:S05]  /*0550*/  LEA.HI.X R9, R16, R9, R10, 0x1, P0 ;  /* 0x0000000910097211 */ /* 0x000fca00000f0c0a */
[----:B------:R-:W-:-:S05]  /*0560*/  IMAD.MOV.U32 R13, RZ, RZ, R9 ;  /* 0x000000ffff0d7224 */ /* 0x000fca00078e0009 */
[----:B------:R2:W-:Y:S01]  /*0570*/  STG.E.64 desc[UR4][R4.64+0x8], R12 ;  /* 0x0000080c04007986 */ /* 0x0005e2000c101b04 */
[----:B------:R-:W-:Y:S05]  /*0580*/  BRA `(.L_x_7) ;  /* 0x0000000000407947 */ /* 0x000fea0003800000 */
.L_x_6:
[----:B------:R-:W-:-:S04]  /*0590*/  ISETP.NE.U32.AND P0, PT, R7, R8, PT ;  /* 0x000000080700720c */ /* 0x000fc80003f05070 */
[----:B------:R-:W-:-:S13]  /*05a0*/  ISETP.NE.AND.EX P0, PT, R0, R11, PT, P0 ;  /* 0x0000000b0000720c */ /* 0x000fda0003f05300 */
[----:B------:R-:W-:Y:S05]  /*05b0*/  @P0 BRA `(.L_x_7) ;  /* 0x0000000000340947 */ /* 0x000fea0003800000 */
[----:B0-----:R-:W-:-:S04]  /*05c0*/  LEA R12, P0, R8, UR6, 0x3 ;  /* 0x00000006080c7c11 */ /* 0x001fc8000f8018ff */
[----:B------:R-:W-:-:S06]  /*05d0*/  LEA.HI.X R13, R8, UR7, R11, 0x3, P0 ;  /* 0x00000007080d7c11 */ /* 0x000fcc00080f1c0b */
[----:B------:R-:W2:Y:S01]  /*05e0*/  LDG.E.64 R12, desc[UR4][R12.64] ;  /* 0x000000040c0c7981 */ /* 0x000ea2000c1e1b00 */
[----:B------:R-:W-:Y:S02]  /*05f0*/  IMAD.MOV.U32 R14, RZ, RZ, R6 ;  /* 0x000000ffff0e7224 */ /* 0x000fe400078e0006 */
[----:B------:R-:W-:Y:S02]  /*0600*/  IMAD.MOV.U32 R15, RZ, RZ, R9 ;  /* 0x000000ffff0f7224 */ /* 0x000fe400078e0009 */
[-C--:B--2---:R-:W-:Y:S02]  /*0610*/  IMAD R17, R13, R12.reuse, RZ ;  /* 0x0000000c0d117224 */ /* 0x084fe400078e02ff */
[----:B------:R-:W-:-:S04]  /*0620*/  IMAD.WIDE.U32 R14, R12, R12, R14 ;  /* 0x0000000c0c0e7225 */ /* 0x000fc800078e000e */
[----:B------:R-:W-:Y:S02]  /*0630*/  IMAD R17, R12, R13, R17 ;  /* 0x0000000d0c117224 */ /* 0x000fe400078e0211 */
[--C-:B------:R-:W-:Y:S02]  /*0640*/  IMAD.MOV.U32 R12, RZ, RZ, R14.reuse ;  /* 0x000000ffff0c7224 */ /* 0x100fe400078e000e */
[----:B------:R-:W-:Y:S01]  /*0650*/  IMAD.MOV.U32 R6, RZ, RZ, R14 ;  /* 0x000000ffff067224 */ /* 0x000fe200078e000e */
[----:B------:R-:W-:-:S05]  /*0660*/  IADD3 R9, PT, PT, R15, R17, RZ ;  /* 0x000000110f097210 */ /* 0x000fca0007ffe0ff */
[----:B------:R-:W-:-:S05]  /*0670*/  IMAD.MOV.U32 R13, RZ, RZ, R9 ;  /* 0x000000ffff0d7224 */ /* 0x000fca00078e0009 */
[----:B------:R1:W-:Y:S02]  /*0680*/  STG.E.64 desc[UR4][R4.64+0x8], R12 ;  /* 0x0000080c04007986 */ /* 0x0003e4000c101b04 */
.L_x_7:
[----:B0-----:R-:W-:Y:S05]  /*0690*/  BSYNC.RECONVERGENT B0 ;  /* 0x0000000000007941 */ /* 0x001fea0003800200 */
.L_x_5:
[----:B------:R-:W-:Y:S02]  /*06a0*/  IADD3 R7, P0, PT, R7, -0x1, RZ ;  /* 0xffffffff07077810 */ /* 0x000fe40007f1e0ff */
[----:B------:R-:W-:Y:S02]  /*06b0*/  IADD3 R10, P3, PT, R8, 0x1, RZ ;  /* 0x00000001080a7810 */ /* 0x000fe40007f7e0ff */
[----:B------:R-:W-:Y:S02]  /*06c0*/  IADD3.X R0, PT, PT, R0, -0x1, RZ, P0, !PT ;  /* 0xffffffff00007810 */ /* 0x000fe400007fe4ff */
[C---:B------:R-:W-:Y:S01]  /*06d0*/  ISETP.NE.U32.AND P2, PT, R7.reuse, RZ, PT ;  /* 0x000000ff0700720c */ /* 0x040fe20003f45070 */
[----:B-12---:R-:W-:Y:S01]  /*06e0*/  IMAD.X R13, RZ, RZ, R11, P3 ;  /* 0x000000ffff0d7224 */ /* 0x006fe200018e060b */
[----:B------:R-:W-:Y:S02]  /*06f0*/  ISETP.NE.U32.AND P0, PT, R8, R2, PT ;  /* 0x000000020800720c */ /* 0x000fe40003f05070 */
[----:B------:R-:W-:-:S02]  /*0700*/  ISETP.GE.U32.AND P1, PT, R7, R10, PT ;  /* 0x0000000a0700720c */ /* 0x000fc40003f26070 */
[C---:B------:R-:W-:Y:S02]  /*0710*/  ISETP.NE.AND.EX P2, PT, R0.reuse, RZ, PT, P2 ;  /* 0x000000ff0000720c */ /* 0x040fe40003f45320 */
[----:B------:R-:W-:Y:S02]  /*0720*/  ISETP.GE.U32.AND.EX P1, PT, R0, R13, PT, P1 ;  /* 0x0000000d0000720c */ /* 0x000fe40003f26110 */
[----:B------:R-:W-:Y:S01]  /*0730*/  ISETP.NE.AND.EX P0, PT, R11, R3, P2, P0 ;  /* 0x000000030b00720c */ /* 0x000fe20001705300 */
[----:B------:R-:W-:Y:S01]  /*0740*/  IMAD.MOV.U32 R11, RZ, RZ, R13 ;  /* 0x000000ffff0b7224 */ /* 0x000fe200078e000d */
[----:B------:R-:W-:-:S11]  /*0750*/  MOV R8, R10 ;  /* 0x0000000a00087202 */ /* 0x000fd60000000f00 */
[----:B------:R-:W-:Y:S05]  /*0760*/  @P0 BRA P1, `(.L_x_8) ;  /* 0xfffffffc00380947 */ /* 0x000fea000083ffff */
[----:B------:R-:W-:Y:S05]  /*0770*/  EXIT ;  /* 0x000000000000794d */ /* 0x000fea0003800000 */
        .weak           $__internal_0_$__cuda_sm20_rem_u64
        .type           $__internal_0_$__cuda_sm20_rem_u64,@function
        .size           $__internal_0_$__cuda_sm20_rem_u64,(.L_x_10 - $__internal_0_$__cuda_sm20_rem_u64)
$__internal_0_$__cuda_sm20_rem_u64:
[----:B------:R-:W0:Y:S08]  /*0780*/  I2F.U64.RP R14, R2 ;  /* 0x00000002000e7312 */ /* 0x000e300000309000 */
[----:B0-----:R-:W0:Y:S02]  /*0790*/  MUFU.RCP R14, R14 ;  /* 0x0000000e000e7308 */ /* 0x001e240000001000 */
[----:B0-----:R-:W-:-:S06]  /*07a0*/  VIADD R10, R14, 0x1ffffffe ;  /* 0x1ffffffe0e0a7836 */ /* 0x001fcc0000000000 */
[----:B------:R-:W0:Y:S02]  /*07b0*/  F2I.U64.TRUNC R10, R10 ;  /* 0x0000000a000a7311 */ /* 0x000e24000020d800 */
[----:B0-----:R-:W-:-:S04]  /*07c0*/  IMAD.WIDE.U32 R12, R10, R2, RZ ;  /* 0x000000020a0c7225 */ /* 0x001fc800078e00ff */
[----:B------:R-:W-:Y:S01]  /*07d0*/  IMAD R13, R10, R3, R13 ;  /* 0x000000030a0d7224 */ /* 0x000fe200078e020d */
[----:B------:R-:W-:-:S03]  /*07e0*/  IADD3 R15, P0, PT, RZ, -R12, RZ ;  /* 0x8000000cff0f7210 */ /* 0x000fc60007f1e0ff */
[----:B------:R-:W-:Y:S02]  /*07f0*/  IMAD R13, R11, R2, R13 ;  /* 0x000000020b0d7224 */ /* 0x000fe400078e020d */
[----:B------:R-:W-:-:S04]  /*0800*/  IMAD.HI.U32 R12, R10, R15, RZ ;  /* 0x0000000f0a0c7227 */ /* 0x000fc800078e00ff */
[----:B------:R-:W-:Y:S02]  /*0810*/  IMAD.X R17, RZ, RZ, ~R13, P0 ;  /* 0x000000ffff117224 */ /* 0x000fe400000e0e0d */
[----:B------:R-:W-:Y:S02]  /*0820*/  IMAD.MOV.U32 R13, RZ, RZ, R10 ;  /* 0x000000ffff0d7224 */ /* 0x000fe400078e000a */
[-C--:B------:R-:W-:Y:S02]  /*0830*/  IMAD R19, R11, R17.reuse, RZ ;  /* 0x000000110b137224 */ /* 0x080fe400078e02ff */
[----:B------:R-:W-:-:S04]  /*0840*/  IMAD.WIDE.U32 R12, P0, R10, R17, R12 ;  /* 0x000000110a0c7225 */ /* 0x000fc8000780000c */
[----:B------:R-:W-:-:S04]  /*0850*/  IMAD.HI.U32 R17, R11, R17, RZ ;  /* 0x000000110b117227 */ /* 0x000fc800078e00ff */
[----:B------:R-:W-:-:S05]  /*0860*/  IMAD.HI.U32 R12, P1, R11, R15, R12 ;  /* 0x0000000f0b0c7227 */ /* 0x000fca000782000c */
[----:B------:R-:W-:Y:S02]  /*0870*/  IADD3 R13, P2, PT, R19, R12, RZ ;  /* 0x0000000c130d7210 */ /* 0x000fe40007f5e0ff */
[----:B------:R-:W-:-:S03]  /*0880*/  IADD3.X R12, PT, PT, R17, R11, RZ, P0, !PT ;  /* 0x0000000b110c7210 */ /* 0x000fc600007fe4ff */
[----:B------:R-:W-:Y:S01]  /*0890*/  IMAD.WIDE.U32 R10, R13, R2, RZ ;  /* 0x000000020d0a7225 */ /* 0x000fe200078e00ff */
[----:B------:R-:W-:-:S03]  /*08a0*/  IADD3.X R15, PT, PT, RZ, RZ, R12, P2, P1 ;  /* 0x000000ffff0f7210 */ /* 0x000fc600017e240c */
[----:B------:R-:W-:Y:S01]  /*08b0*/  IMAD R11, R13, R3, R11 ;  /* 0x000000030d0b7224 */ /* 0x000fe200078e020b */
[----:B------:R-:W-:-:S03]  /*08c0*/  IADD3 R17, P0, PT, RZ, -R10, RZ ;  /* 0x8000000aff117210 */ /* 0x000fc60007f1e0ff */
[----:B------:R-:W-:Y:S02]  /*08d0*/  IMAD R11, R15, R2, R11 ;  /* 0x000000020f0b7224 */ /* 0x000fe400078e020b */
[----:B------:R-:W-:-:S04]  /*08e0*/  IMAD.HI.U32 R12, R13, R17, RZ ;  /* 0x000000110d0c7227 */ /* 0x000fc800078e00ff */
[----:B------:R-:W-:Y:S02]  /*08f0*/  IMAD.X R10, RZ, RZ, ~R11, P0 ;  /* 0x000000ffff0a7224 */ /* 0x000fe400000e0e0b */
[----:B------:R-:W-:Y:S02]  /*0900*/  IMAD.MOV.U32 R11, RZ, RZ, RZ ;  /* 0x000000ffff0b7224 */ /* 0x000fe400078e00ff */
[----:B------:R-:W-:-:S04]  /*0910*/  IMAD.WIDE.U32 R12, P0, R13, R10, R12 ;  /* 0x0000000a0d0c7225 */ /* 0x000fc8000780000c */
[C---:B------:R-:W-:Y:S02]  /*0920*/  IMAD R14, R15.reuse, R10, RZ ;  /* 0x0000000a0f0e7224 */ /* 0x040fe400078e02ff */
[----:B------:R-:W-:-:S04]  /*0930*/  IMAD.HI.U32 R13, P1, R15, R17, R12 ;  /* 0x000000110f0d7227 */ /* 0x000fc8000782000c */
[----:B------:R-:W-:Y:S01]  /*0940*/  IMAD.HI.U32 R10, R15, R10, RZ ;  /* 0x0000000a0f0a7227 */ /* 0x000fe200078e00ff */
[----:B------:R-:W-:-:S03]  /*0950*/  IADD3 R13, P2, PT, R14, R13, RZ ;  /* 0x0000000d0e0d7210 */ /* 0x000fc60007f5e0ff */
[----:B------:R-:W-:Y:S02]  /*0960*/  IMAD.X R15, R10, 0x1, R15, P0 ;  /* 0x000000010a0f7824 */ /* 0x000fe400000e060f */
[----:B------:R-:W-:-:S03]  /*0970*/  IMAD.HI.U32 R10, R13, R7, RZ ;  /* 0x000000070d0a7227 */ /* 0x000fc600078e00ff */
[----:B------:R-:W-:Y:S01]  /*0980*/  IADD3.X R15, PT, PT, RZ, RZ, R15, P2, P1 ;  /* 0x000000ffff0f7210 */ /* 0x000fe200017e240f */
[----:B------:R-:W-:-:S04]  /*0990*/  IMAD.WIDE.U32 R10, R13, R0, R10 ;  /* 0x000000000d0a7225 */ /* 0x000fc800078e000a */
[C---:B------:R-:W-:Y:S02]  /*09a0*/  IMAD R13, R15.reuse, R0, RZ ;  /* 0x000000000f0d7224 */ /* 0x040fe400078e02ff */
[----:B------:R-:W-:-:S04]  /*09b0*/  IMAD.HI.U32 R10, P0, R15, R7, R10 ;  /* 0x000000070f0a7227 */ /* 0x000fc8000780000a */
[----:B------:R-:W-:Y:S01]  /*09c0*/  IMAD.HI.U32 R12, R15, R0, RZ ;  /* 0x000000000f0c7227 */ /* 0x000fe200078e00ff */
[----:B------:R-:W-:-:S04]  /*09d0*/  IADD3 R13, P1, PT, R13, R10, RZ ;  /* 0x0000000a0d0d7210 */ /* 0x000fc80007f3e0ff */
[----:B------:R-:W-:Y:S01]  /*09e0*/  IADD3.X R12, PT, PT, R12, RZ, RZ, P0, !PT ;  /* 0x000000ff0c0c7210 */ /* 0x000fe200007fe4ff */
[----:B------:R-:W-:-:S04]  /*09f0*/  IMAD.WIDE.U32 R10, R13, R2, RZ ;  /* 0x000000020d0a7225 */ /* 0x000fc800078e00ff */
[----:B------:R-:W-:Y:S01]  /*0a00*/  IMAD.X R15, RZ, RZ, R12, P1 ;  /* 0x000000ffff0f7224 */ /* 0x000fe200008e060c */
[----:B------:R-:W-:Y:S01]  /*0a10*/  IADD3 R7, P1, PT, -R10, R7, RZ ;  /* 0x000000070a077210 */ /* 0x000fe20007f3e1ff */
[----:B------:R-:W-:-:S03]  /*0a20*/  IMAD R13, R13, R3, R11 ;  /* 0x000000030d0d7224 */ /* 0x000fc600078e020b */
[-C--:B------:R-:W-:Y:S01]  /*0a30*/  ISETP.GE.U32.AND P0, PT, R7, R2.reuse, PT ;  /* 0x000000020700720c */ /* 0x080fe20003f06070 */
[----:B------:R-:W-:-:S04]  /*0a40*/  IMAD R13, R15, R2, R13 ;  /* 0x000000020f0d7224 */ /* 0x000fc800078e020d */
[----:B------:R-:W-:Y:S01]  /*0a50*/  IMAD.X R0, R0, 0x1, ~R13, P1 ;  /* 0x0000000100007824 */ /* 0x000fe200008e0e0d */
[----:B------:R-:W-:-:S04]  /*0a60*/  IADD3 R11, P1, PT, -R2, R7, RZ ;  /* 0x00000007020b7210 */ /* 0x000fc80007f3e1ff */
[C---:B------:R-:W-:Y:S01]  /*0a70*/  ISETP.GE.U32.AND.EX P0, PT, R0.reuse, R3, PT, P0 ;  /* 0x000000030000720c */ /* 0x040fe20003f06100 */
[----:B------:R-:W-:Y:S01]  /*0a80*/  IMAD.X R10, R0, 0x1, ~R3, P1 ;  /* 0x00000001000a7824 */ /* 0x000fe200008e0e03 */
[----:B------:R-:W-:Y:S02]  /*0a90*/  ISETP.NE.U32.AND P1, PT, R2, RZ, PT ;  /* 0x000000ff0200720c */ /* 0x000fe40003f25070 */
[----:B------:R-:W-:Y:S02]  /*0aa0*/  SEL R11, R11, R7, P0 ;  /* 0x000000070b0b7207 */ /* 0x000fe40000000000 */
[----:B------:R-:W-:Y:S02]  /*0ab0*/  SEL R10, R10, R0, P0 ;  /* 0x000000000a0a7207 */ /* 0x000fe40000000000 */
[----:B------:R-:W-:Y:S02]  /*0ac0*/  ISETP.GE.U32.AND P0, PT, R11, R2, PT ;  /* 0x000000020b00720c */ /* 0x000fe40003f06070 */
[----:B------:R-:W-:-:S02]  /*0ad0*/  IADD3 R0, P2, PT, -R2, R11, RZ ;  /* 0x0000000b02007210 */ /* 0x000fc40007f5e1ff */
[----:B------:R-:W-:Y:S02]  /*0ae0*/  ISETP.GE.U32.AND.EX P0, PT, R10, R3, PT, P0 ;  /* 0x000000030a00720c */ /* 0x000fe40003f06100 */
[-C--:B------:R-:W-:Y:S02]  /*0af0*/  IADD3.X R7, PT, PT, ~R3, R10.reuse, RZ, P2, !PT ;  /* 0x0000000a03077210 */ /* 0x080fe400017fe5ff */
[----:B------:R-:W-:Y:S01]  /*0b00*/  SEL R0, R0, R11, P0 ;  /* 0x0000000b00007207 */ /* 0x000fe20000000000 */
[----:B------:R-:W-:Y:S01]  /*0b10*/  IMAD.MOV.U32 R11, RZ, RZ, 0x0 ;  /* 0x00000000ff0b7424 */ /* 0x000fe200078e00ff */
[----:B------:R-:W-:Y:S01]  /*0b20*/  SEL R7, R7, R10, P0 ;  /* 0x0000000a07077207 */ /* 0x000fe20000000000 */
[----:B------:R-:W-:Y:S01]  /*0b30*/  IMAD.MOV.U32 R10, RZ, RZ, R8 ;  /* 0x000000ffff0a7224 */ /* 0x000fe200078e0008 */
[----:B------:R-:W-:-:S04]  /*0b40*/  ISETP.NE.AND.EX P1, PT, R3, RZ, PT, P1 ;  /* 0x000000ff0300720c */ /* 0x000fc80003f25310 */
[----:B------:R-:W-:Y:S02]  /*0b50*/  SEL R0, R0, 0xffffffff, P1 ;  /* 0xffffffff00007807 */ /* 0x000fe40000800000 */
[----:B------:R-:W-:Y:S01]  /*0b60*/  SEL R7, R7, 0xffffffff, P1 ;  /* 0xffffffff07077807 */ /* 0x000fe20000800000 */
[----:B------:R-:W-:Y:S06]  /*0b70*/  RET.REL.NODEC R10 `(_Z6squarePyS_) ;  /* 0xfffffff40a207950 */ /* 0x000fec0003c3ffff */
.L_x_9:
[----:B------:R-:W-:-:S00]  /*0b80*/  BRA `(.L_x_9) ;  /* 0xfffffffc00fc7947 */ /* 0x000fc0000383ffff */
[----:B------:R-:W-:-:S00]  /*0b90*/  NOP ;  /* 0x0000000000007918 */ /* 0x000fc00000000000 */
        /* <DEDUP_REMOVED lines=14> */
.L_x_10:


//--------------------- .nv.shared.reserved.0     --------------------------
	.section	.nv.shared.reserved.0,"aw",@nobits
	.weak		__nv_reservedSMEM_offset_0_alias
	.size		__nv_reservedSMEM_offset_0_alias, 0, 64
	.other		__nv_reservedSMEM_offset_0_alias,@"STO_CUDA_RESERVED_SHARED STV_DEFAULT"
__nv_reservedSMEM_offset_0_alias:
	.zero		0
	.zero		64


//--------------------- .nv.constant0._Z6squarePyS_ --------------------------
	.section	.nv.constant0._Z6squarePyS_,"a",@progbits
	.sectionflags	@""
	.align	4
.nv.constant0._Z6squarePyS_:
	.zero		912


//--------------------- SYMBOLS --------------------------

	.type		.nv.reservedSmem.offset0,@object
	.size		.nv.reservedSmem.offset0,0x4
